//
// Generated by NVIDIA NVVM Compiler
//
// Compiler Build ID: CL-36424714
// Cuda compilation tools, release 13.0, V13.0.88
// Based on NVVM 20.0.0
//

.version 9.0
.target sm_100
.address_size 64

	// .globl	_Z11mergeKernelPiS_ii

.visible .entry _Z11mergeKernelPiS_ii(
	.param .u64 .ptr .align 1 _Z11mergeKernelPiS_ii_param_0,
	.param .u64 .ptr .align 1 _Z11mergeKernelPiS_ii_param_1,
	.param .u32 _Z11mergeKernelPiS_ii_param_2,
	.param .u32 _Z11mergeKernelPiS_ii_param_3
)
{
	.reg .pred 	%p<45>;
	.reg .b32 	%r<216>;
	.reg .b64 	%rd<52>;

	ld.param.u64 	%rd12, [_Z11mergeKernelPiS_ii_param_0];
	ld.param.u64 	%rd13, [_Z11mergeKernelPiS_ii_param_1];
	ld.param.u32 	%r88, [_Z11mergeKernelPiS_ii_param_2];
	ld.param.u32 	%r89, [_Z11mergeKernelPiS_ii_param_3];
	cvta.to.global.u64 	%rd1, %rd13;
	cvta.to.global.u64 	%rd2, %rd12;
	mov.u32 	%r90, %ctaid.x;
	mov.u32 	%r1, %ntid.x;
	mov.u32 	%r91, %tid.x;
	mad.lo.s32 	%r185, %r90, %r1, %r91;
	mul.lo.s32 	%r10, %r185, %r89;
	setp.ge.s32 	%p1, %r10, %r88;
	@%p1 bra 	$L__BB0_49;
	shr.u32 	%r92, %r89, 31;
	add.s32 	%r93, %r89, %r92;
	shr.s32 	%r4, %r93, 1;
	setp.gt.s32 	%p2, %r89, 1;
	@%p2 bra 	$L__BB0_2;
	bra.uni 	$L__BB0_41;
$L__BB0_2:
	add.s32 	%r5, %r4, -1;
	and.b32  	%r6, %r4, 15;
	and.b32  	%r7, %r4, 7;
	and.b32  	%r8, %r4, 1073741808;
	and.b32  	%r9, %r4, 3;
	add.s64 	%rd3, %rd2, 8;
$L__BB0_3:
	add.s32 	%r110, %r10, %r89;
	setp.gt.s32 	%p11, %r110, %r88;
	add.s32 	%r12, %r10, %r4;
	sub.s32 	%r111, %r88, %r12;
	max.s32 	%r112, %r111, 0;
	selp.b32 	%r13, %r112, %r4, %p11;
	setp.eq.s32 	%p12, %r13, 0;
	@%p12 bra 	$L__BB0_22;
	mov.b32 	%r32, 0;
	mov.u32 	%r193, %r32;
	mov.u32 	%r192, %r32;
$L__BB0_5:
	add.s32 	%r17, %r193, %r10;
	add.s32 	%r114, %r32, %r12;
	mul.wide.s32 	%rd20, %r17, 4;
	add.s64 	%rd21, %rd2, %rd20;
	ld.global.u32 	%r18, [%rd21];
	mul.wide.s32 	%rd22, %r114, 4;
	add.s64 	%rd23, %rd2, %rd22;
	ld.global.u32 	%r19, [%rd23];
	setp.ne.s32 	%p13, %r19, %r18;
	@%p13 bra 	$L__BB0_7;
	add.s32 	%r115, %r17, %r32;
	mul.wide.s32 	%rd24, %r115, 4;
	add.s64 	%rd25, %rd1, %rd24;
	st.global.u32 	[%rd25], %r18;
	add.s32 	%r32, %r32, 1;
	st.global.u32 	[%rd25+4], %r18;
	add.s32 	%r193, %r193, 1;
	add.s32 	%r192, %r192, 2;
$L__BB0_7:
	setp.lt.s32 	%p14, %r19, %r18;
	@%p14 bra 	$L__BB0_10;
	setp.ge.s32 	%p15, %r18, %r19;
	@%p15 bra 	$L__BB0_11;
	add.s32 	%r116, %r193, %r10;
	add.s32 	%r117, %r116, %r32;
	mul.wide.s32 	%rd26, %r117, 4;
	add.s64 	%rd27, %rd1, %rd26;
	st.global.u32 	[%rd27], %r18;
	add.s32 	%r192, %r192, 1;
	add.s32 	%r193, %r193, 1;
	bra.uni 	$L__BB0_11;
$L__BB0_10:
	add.s32 	%r118, %r193, %r10;
	add.s32 	%r119, %r118, %r32;
	mul.wide.s32 	%rd28, %r119, 4;
	add.s64 	%rd29, %rd1, %rd28;
	st.global.u32 	[%rd29], %r19;
	add.s32 	%r32, %r32, 1;
	add.s32 	%r192, %r192, 1;
$L__BB0_11:
	setp.gt.s32 	%p16, %r4, %r193;
	setp.lt.s32 	%p17, %r32, %r13;
	and.pred  	%p18, %p16, %p17;
	@%p18 bra 	$L__BB0_5;
	setp.gt.s32 	%p19, %r4, %r193;
	setp.ge.s32 	%p20, %r32, %r13;
	and.pred  	%p21, %p19, %p20;
	mov.u32 	%r199, %r192;
	@%p21 bra 	$L__BB0_13;
	bra.uni 	$L__BB0_20;
$L__BB0_13:
	sub.s32 	%r121, %r4, %r193;
	and.b32  	%r65, %r121, 3;
	setp.eq.s32 	%p22, %r65, 0;
	mov.u32 	%r209, %r193;
	mov.u32 	%r199, %r192;
	@%p22 bra 	$L__BB0_17;
	add.s32 	%r122, %r192, %r10;
	add.s32 	%r123, %r193, %r10;
	mul.wide.s32 	%rd30, %r123, 4;
	add.s64 	%rd8, %rd2, %rd30;
	ld.global.u32 	%r124, [%rd8];
	mul.wide.s32 	%rd31, %r122, 4;
	add.s64 	%rd9, %rd1, %rd31;
	st.global.u32 	[%rd9], %r124;
	add.s32 	%r209, %r193, 1;
	add.s32 	%r199, %r192, 1;
	setp.eq.s32 	%p23, %r65, 1;
	@%p23 bra 	$L__BB0_17;
	ld.global.u32 	%r125, [%rd8+4];
	st.global.u32 	[%rd9+4], %r125;
	add.s32 	%r209, %r193, 2;
	add.s32 	%r199, %r192, 2;
	setp.eq.s32 	%p24, %r65, 2;
	@%p24 bra 	$L__BB0_17;
	ld.global.u32 	%r126, [%rd8+8];
	st.global.u32 	[%rd9+8], %r126;
	add.s32 	%r209, %r193, 3;
	add.s32 	%r199, %r192, 3;
$L__BB0_17:
	sub.s32 	%r127, %r5, %r193;
	setp.lt.u32 	%p25, %r127, 3;
	mov.u32 	%r193, %r4;
	@%p25 bra 	$L__BB0_20;
	sub.s32 	%r197, %r209, %r4;
	add.s32 	%r196, %r199, %r10;
	add.s32 	%r195, %r209, %r10;
$L__BB0_19:
	mul.wide.s32 	%rd32, %r196, 4;
	add.s64 	%rd33, %rd1, %rd32;
	mul.wide.s32 	%rd34, %r195, 4;
	add.s64 	%rd35, %rd3, %rd34;
	ld.global.u32 	%r128, [%rd35+-8];
	st.global.u32 	[%rd33], %r128;
	ld.global.u32 	%r129, [%rd35+-4];
	st.global.u32 	[%rd33+4], %r129;
	ld.global.u32 	%r130, [%rd35];
	st.global.u32 	[%rd33+8], %r130;
	ld.global.u32 	%r131, [%rd35+4];
	st.global.u32 	[%rd33+12], %r131;
	add.s32 	%r199, %r199, 4;
	add.s32 	%r197, %r197, 4;
	add.s32 	%r196, %r196, 4;
	add.s32 	%r195, %r195, 4;
	setp.ne.s32 	%p26, %r197, 0;
	mov.u32 	%r193, %r4;
	@%p26 bra 	$L__BB0_19;
$L__BB0_20:
	setp.lt.s32 	%p27, %r32, %r13;
	setp.ge.s32 	%p28, %r193, %r4;
	and.pred  	%p29, %p27, %p28;
	@%p29 bra 	$L__BB0_35;
$L__BB0_21:
	add.s32 	%r185, %r185, %r1;
	mul.lo.s32 	%r10, %r185, %r89;
	setp.lt.s32 	%p44, %r10, %r88;
	@%p44 bra 	$L__BB0_3;
	bra.uni 	$L__BB0_49;
$L__BB0_22:
	setp.lt.u32 	%p35, %r5, 15;
	mov.b32 	%r205, 0;
	@%p35 bra 	$L__BB0_25;
	mov.b32 	%r203, 0;
$L__BB0_24:
	.pragma "nounroll";
	add.s32 	%r147, %r203, %r10;
	mul.wide.s32 	%rd42, %r147, 4;
	add.s64 	%rd43, %rd2, %rd42;
	ld.global.u32 	%r148, [%rd43];
	add.s64 	%rd44, %rd1, %rd42;
	st.global.u32 	[%rd44], %r148;
	ld.global.u32 	%r149, [%rd43+4];
	st.global.u32 	[%rd44+4], %r149;
	ld.global.u32 	%r150, [%rd43+8];
	st.global.u32 	[%rd44+8], %r150;
	ld.global.u32 	%r151, [%rd43+12];
	st.global.u32 	[%rd44+12], %r151;
	ld.global.u32 	%r152, [%rd43+16];
	st.global.u32 	[%rd44+16], %r152;
	ld.global.u32 	%r153, [%rd43+20];
	st.global.u32 	[%rd44+20], %r153;
	ld.global.u32 	%r154, [%rd43+24];
	st.global.u32 	[%rd44+24], %r154;
	ld.global.u32 	%r155, [%rd43+28];
	st.global.u32 	[%rd44+28], %r155;
	ld.global.u32 	%r156, [%rd43+32];
	st.global.u32 	[%rd44+32], %r156;
	ld.global.u32 	%r157, [%rd43+36];
	st.global.u32 	[%rd44+36], %r157;
	ld.global.u32 	%r158, [%rd43+40];
	st.global.u32 	[%rd44+40], %r158;
	ld.global.u32 	%r159, [%rd43+44];
	st.global.u32 	[%rd44+44], %r159;
	ld.global.u32 	%r160, [%rd43+48];
	st.global.u32 	[%rd44+48], %r160;
	ld.global.u32 	%r161, [%rd43+52];
	st.global.u32 	[%rd44+52], %r161;
	ld.global.u32 	%r162, [%rd43+56];
	st.global.u32 	[%rd44+56], %r162;
	ld.global.u32 	%r163, [%rd43+60];
	st.global.u32 	[%rd44+60], %r163;
	add.s32 	%r203, %r203, 16;
	setp.eq.s32 	%p36, %r203, %r8;
	mov.u32 	%r205, %r8;
	@%p36 bra 	$L__BB0_25;
	bra.uni 	$L__BB0_24;
$L__BB0_25:
	setp.eq.s32 	%p37, %r6, 0;
	@%p37 bra 	$L__BB0_21;
	add.s32 	%r164, %r6, -1;
	setp.lt.u32 	%p38, %r164, 7;
	@%p38 bra 	$L__BB0_28;
	add.s32 	%r165, %r205, %r10;
	mul.wide.s32 	%rd45, %r165, 4;
	add.s64 	%rd46, %rd2, %rd45;
	ld.global.u32 	%r166, [%rd46];
	add.s64 	%rd47, %rd1, %rd45;
	st.global.u32 	[%rd47], %r166;
	ld.global.u32 	%r167, [%rd46+4];
	st.global.u32 	[%rd47+4], %r167;
	ld.global.u32 	%r168, [%rd46+8];
	st.global.u32 	[%rd47+8], %r168;
	ld.global.u32 	%r169, [%rd46+12];
	st.global.u32 	[%rd47+12], %r169;
	ld.global.u32 	%r170, [%rd46+16];
	st.global.u32 	[%rd47+16], %r170;
	ld.global.u32 	%r171, [%rd46+20];
	st.global.u32 	[%rd47+20], %r171;
	ld.global.u32 	%r172, [%rd46+24];
	st.global.u32 	[%rd47+24], %r172;
	ld.global.u32 	%r173, [%rd46+28];
	st.global.u32 	[%rd47+28], %r173;
	add.s32 	%r205, %r205, 8;
$L__BB0_28:
	setp.eq.s32 	%p39, %r7, 0;
	@%p39 bra 	$L__BB0_21;
	add.s32 	%r174, %r7, -1;
	setp.lt.u32 	%p40, %r174, 3;
	@%p40 bra 	$L__BB0_31;
	add.s32 	%r175, %r205, %r10;
	mul.wide.s32 	%rd48, %r175, 4;
	add.s64 	%rd49, %rd2, %rd48;
	ld.global.u32 	%r176, [%rd49];
	add.s64 	%rd50, %rd1, %rd48;
	st.global.u32 	[%rd50], %r176;
	ld.global.u32 	%r177, [%rd49+4];
	st.global.u32 	[%rd50+4], %r177;
	ld.global.u32 	%r178, [%rd49+8];
	st.global.u32 	[%rd50+8], %r178;
	ld.global.u32 	%r179, [%rd49+12];
	st.global.u32 	[%rd50+12], %r179;
	add.s32 	%r205, %r205, 4;
$L__BB0_31:
	setp.eq.s32 	%p41, %r9, 0;
	@%p41 bra 	$L__BB0_21;
	setp.eq.s32 	%p42, %r9, 1;
	add.s32 	%r180, %r205, %r10;
	mul.wide.s32 	%rd51, %r180, 4;
	add.s64 	%rd4, %rd2, %rd51;
	ld.global.u32 	%r181, [%rd4];
	add.s64 	%rd5, %rd1, %rd51;
	st.global.u32 	[%rd5], %r181;
	@%p42 bra 	$L__BB0_21;
	setp.eq.s32 	%p43, %r9, 2;
	ld.global.u32 	%r182, [%rd4+4];
	st.global.u32 	[%rd5+4], %r182;
	@%p43 bra 	$L__BB0_21;
	ld.global.u32 	%r183, [%rd4+8];
	st.global.u32 	[%rd5+8], %r183;
	bra.uni 	$L__BB0_21;
$L__BB0_35:
	sub.s32 	%r132, %r13, %r32;
	and.b32  	%r56, %r132, 3;
	setp.eq.s32 	%p30, %r56, 0;
	mov.u32 	%r207, %r32;
	mov.u32 	%r208, %r199;
	@%p30 bra 	$L__BB0_39;
	add.s32 	%r133, %r199, %r10;
	add.s32 	%r134, %r32, %r12;
	mul.wide.s32 	%rd36, %r134, 4;
	add.s64 	%rd6, %rd2, %rd36;
	ld.global.u32 	%r135, [%rd6];
	mul.wide.s32 	%rd37, %r133, 4;
	add.s64 	%rd7, %rd1, %rd37;
	st.global.u32 	[%rd7], %r135;
	add.s32 	%r207, %r32, 1;
	add.s32 	%r208, %r199, 1;
	setp.eq.s32 	%p31, %r56, 1;
	@%p31 bra 	$L__BB0_39;
	ld.global.u32 	%r136, [%rd6+4];
	st.global.u32 	[%rd7+4], %r136;
	add.s32 	%r207, %r32, 2;
	add.s32 	%r208, %r199, 2;
	setp.eq.s32 	%p32, %r56, 2;
	@%p32 bra 	$L__BB0_39;
	ld.global.u32 	%r137, [%rd6+8];
	st.global.u32 	[%rd7+8], %r137;
	add.s32 	%r207, %r32, 3;
	add.s32 	%r208, %r199, 3;
$L__BB0_39:
	sub.s32 	%r138, %r32, %r13;
	setp.gt.u32 	%p33, %r138, -4;
	@%p33 bra 	$L__BB0_21;
$L__BB0_40:
	add.s32 	%r139, %r208, %r10;
	add.s32 	%r140, %r207, %r12;
	mul.wide.s32 	%rd38, %r140, 4;
	add.s64 	%rd39, %rd2, %rd38;
	ld.global.u32 	%r141, [%rd39];
	mul.wide.s32 	%rd40, %r139, 4;
	add.s64 	%rd41, %rd1, %rd40;
	st.global.u32 	[%rd41], %r141;
	ld.global.u32 	%r142, [%rd39+4];
	st.global.u32 	[%rd41+4], %r142;
	ld.global.u32 	%r143, [%rd39+8];
	st.global.u32 	[%rd41+8], %r143;
	ld.global.u32 	%r144, [%rd39+12];
	st.global.u32 	[%rd41+12], %r144;
	add.s32 	%r207, %r207, 4;
	add.s32 	%r208, %r208, 4;
	setp.eq.s32 	%p34, %r207, %r13;
	@%p34 bra 	$L__BB0_21;
	bra.uni 	$L__BB0_40;
$L__BB0_41:
	add.s32 	%r94, %r10, %r89;
	setp.gt.s32 	%p3, %r94, %r88;
	add.s32 	%r80, %r10, %r4;
	sub.s32 	%r95, %r88, %r80;
	max.s32 	%r96, %r95, 0;
	selp.b32 	%r81, %r96, %r4, %p3;
	setp.lt.s32 	%p4, %r81, 1;
	@%p4 bra 	$L__BB0_48;
	and.b32  	%r82, %r81, 3;
	setp.eq.s32 	%p5, %r82, 0;
	mov.b32 	%r214, 0;
	@%p5 bra 	$L__BB0_46;
	mul.wide.s32 	%rd14, %r80, 4;
	add.s64 	%rd10, %rd2, %rd14;
	ld.global.u32 	%r99, [%rd10];
	mul.wide.s32 	%rd15, %r10, 4;
	add.s64 	%rd11, %rd1, %rd15;
	st.global.u32 	[%rd11], %r99;
	setp.eq.s32 	%p6, %r82, 1;
	mov.b32 	%r214, 1;
	@%p6 bra 	$L__BB0_46;
	ld.global.u32 	%r101, [%rd10+4];
	st.global.u32 	[%rd11+4], %r101;
	setp.eq.s32 	%p7, %r82, 2;
	mov.b32 	%r214, 2;
	@%p7 bra 	$L__BB0_46;
	ld.global.u32 	%r103, [%rd10+8];
	st.global.u32 	[%rd11+8], %r103;
	mov.b32 	%r214, 3;
$L__BB0_46:
	setp.lt.u32 	%p8, %r81, 4;
	@%p8 bra 	$L__BB0_48;
$L__BB0_47:
	add.s32 	%r104, %r214, %r10;
	add.s32 	%r105, %r104, %r4;
	mul.wide.s32 	%rd16, %r105, 4;
	add.s64 	%rd17, %rd2, %rd16;
	ld.global.u32 	%r106, [%rd17];
	mul.wide.s32 	%rd18, %r104, 4;
	add.s64 	%rd19, %rd1, %rd18;
	st.global.u32 	[%rd19], %r106;
	ld.global.u32 	%r107, [%rd17+4];
	st.global.u32 	[%rd19+4], %r107;
	ld.global.u32 	%r108, [%rd17+8];
	st.global.u32 	[%rd19+8], %r108;
	ld.global.u32 	%r109, [%rd17+12];
	st.global.u32 	[%rd19+12], %r109;
	add.s32 	%r214, %r214, 4;
	setp.ne.s32 	%p9, %r214, %r81;
	@%p9 bra 	$L__BB0_47;
$L__BB0_48:
	add.s32 	%r185, %r185, %r1;
	mul.lo.s32 	%r10, %r185, %r89;
	setp.lt.s32 	%p10, %r10, %r88;
	@%p10 bra 	$L__BB0_41;
$L__BB0_49:
	ret;

}


// ===== COMPILED SASS (sm_100) =====

	.target	sm_100

	.elftype	@"ET_EXEC"


//--------------------- .note.nv.tkinfo           --------------------------
	.section	.note.nv.tkinfo,"",@"SHT_NOTE"
	.sectionflags	@"SHF_NOTE_NV_TKINFO"
	.tkinfo
        /*0018*/ 	.word	0x00000002
        /*0030*/ 	.string	""
        /*0030*/ 	.string	"ptxas"
        /*0030*/ 	.string	"Cuda compilation tools, release 13.0, V13.0.88"
        /*0030*/ 	.string	"Build cuda_13.0.r13.0/compiler.36424714_0"
        /*0030*/ 	.string	"-arch sm_100 -m 64 "



//--------------------- .note.nv.cuinfo           --------------------------
	.section	.note.nv.cuinfo,"",@"SHT_NOTE"
	.sectionflags	@"SHF_NOTE_NV_CUINFO"
        /*0018*/ 	.short	0x0002
        /*001a*/ 	.short	0x0064
        /*001c*/ 	.short	0x0082
	.zero		2


//--------------------- .nv.info                  --------------------------
	.section	.nv.info,"",@"SHT_CUDA_INFO"
	.align	4


	//----- nvinfo : EIATTR_REGCOUNT
	.align		4
        /*0000*/ 	.byte	0x04, 0x2f
        /*0002*/ 	.short	(.L_1 - .L_0)
	.align		4
.L_0:
        /*0004*/ 	.word	index@(_Z11mergeKernelPiS_ii)
        /*0008*/ 	.word	0x00000020


	//----- nvinfo : EIATTR_FRAME_SIZE
	.align		4
.L_1:
        /*000c*/ 	.byte	0x04, 0x11
        /*000e*/ 	.short	(.L_3 - .L_2)
	.align		4
.L_2:
        /*0010*/ 	.word	index@(_Z11mergeKernelPiS_ii)
        /*0014*/ 	.word	0x00000000


	//----- nvinfo : EIATTR_MIN_STACK_SIZE
	.align		4
.L_3:
        /*0018*/ 	.byte	0x04, 0x12
        /*001a*/ 	.short	(.L_5 - .L_4)
	.align		4
.L_4:
        /*001c*/ 	.word	index@(_Z11mergeKernelPiS_ii)
        /*0020*/ 	.word	0x00000000
.L_5:


//--------------------- .nv.compat                --------------------------
	.section	.nv.compat,"",@"SHT_CUDA_COMPAT_INFO"
	.align	4
        /*0000*/ 	.byte	0x02, 0x09, 0x00, 0x00, 0x02, 0x02, 0x01, 0x00, 0x02, 0x05, 0x05, 0x00, 0x03, 0x07, 0x01, 0x01
        /*0010*/ 	.byte	0x02, 0x03, 0x00, 0x00, 0x02, 0x06, 0x01, 0x00, 0x04, 0x0b, 0x08, 0x00, 0x09, 0x00, 0x00, 0x00
        /*0020*/ 	.byte	0x00, 0x00, 0x00, 0x00


//--------------------- .nv.info._Z11mergeKernelPiS_ii --------------------------
	.section	.nv.info._Z11mergeKernelPiS_ii,"",@"SHT_CUDA_INFO"
	.sectionflags	@""
	.align	4


	//----- nvinfo : EIATTR_CUDA_API_VERSION
	.align		4
        /*0000*/ 	.byte	0x04, 0x37
        /*0002*/ 	.short	(.L_7 - .L_6)
.L_6:
        /*0004*/ 	.word	0x00000082


	//----- nvinfo : EIATTR_KPARAM_INFO
	.align		4
.L_7:
        /*0008*/ 	.byte	0x04, 0x17
        /*000a*/ 	.short	(.L_9 - .L_8)
.L_8:
        /*000c*/ 	.word	0x00000000
        /*0010*/ 	.short	0x0003
        /*0012*/ 	.short	0x0014
        /*0014*/ 	.byte	0x00, 0xf0, 0x11, 0x00


	//----- nvinfo : EIATTR_KPARAM_INFO
	.align		4
.L_9:
        /*0018*/ 	.byte	0x04, 0x17
        /*001a*/ 	.short	(.L_11 - .L_10)
.L_10:
        /*001c*/ 	.word	0x00000000
        /*0020*/ 	.short	0x0002
        /*0022*/ 	.short	0x0010
        /*0024*/ 	.byte	0x00, 0xf0, 0x11, 0x00


	//----- nvinfo : EIATTR_KPARAM_INFO
	.align		4
.L_11:
        /*0028*/ 	.byte	0x04, 0x17
        /*002a*/ 	.short	(.L_13 - .L_12)
.L_12:
        /*002c*/ 	.word	0x00000000
        /*0030*/ 	.short	0x0001
        /*0032*/ 	.short	0x0008
        /*0034*/ 	.byte	0x00, 0xf5, 0x21, 0x00


	//----- nvinfo : EIATTR_KPARAM_INFO
	.align		4
.L_13:
        /*0038*/ 	.byte	0x04, 0x17
        /*003a*/ 	.short	(.L_15 - .L_14)
.L_14:
        /*003c*/ 	.word	0x00000000
        /*0040*/ 	.short	0x0000
        /*0042*/ 	.short	0x0000
        /*0044*/ 	.byte	0x00, 0xf5, 0x21, 0x00


	//----- nvinfo : EIATTR_SPARSE_MMA_MASK
	.align		4
.L_15:
        /*0048*/ 	.byte	0x03, 0x50
        /*004a*/ 	.short	0x0000


	//----- nvinfo : EIATTR_MAXREG_COUNT
	.align		4
        /*004c*/ 	.byte	0x03, 0x1b
        /*004e*/ 	.short	0x00ff


	//----- nvinfo : EIATTR_MERCURY_ISA_VERSION
	.align		4
        /*0050*/ 	.byte	0x03, 0x5f
        /*0052*/ 	.short	0x0101


	//----- nvinfo : EIATTR_VRC_CTA_INIT_COUNT
	.align		4
        /*0054*/ 	.byte	0x02, 0x4a
	.zero		1
	.zero		1


	//----- nvinfo : EIATTR_EXIT_INSTR_OFFSETS
	.align		4
        /*0058*/ 	.byte	0x04, 0x1c
        /*005a*/ 	.short	(.L_17 - .L_16)


	//   ....[0]....
.L_16:
        /*005c*/ 	.word	0x00000080


	//   ....[1]....
        /*0060*/ 	.word	0x00000460


	//   ....[2]....
        /*0064*/ 	.word	0x00001790


	//----- nvinfo : EIATTR_CRS_STACK_SIZE
	.align		4
.L_17:
        /*0068*/ 	.byte	0x04, 0x1e
        /*006a*/ 	.short	(.L_19 - .L_18)
.L_18:
        /*006c*/ 	.word	0x00000000


	//----- nvinfo : EIATTR_CBANK_PARAM_SIZE
	.align		4
.L_19:
        /*0070*/ 	.byte	0x03, 0x19
        /*0072*/ 	.short	0x0018


	//----- nvinfo : EIATTR_PARAM_CBANK
	.align		4
        /*0074*/ 	.byte	0x04, 0x0a
        /*0076*/ 	.short	(.L_21 - .L_20)
	.align		4
.L_20:
        /*0078*/ 	.word	index@(.nv.constant0._Z11mergeKernelPiS_ii)
        /*007c*/ 	.short	0x0380
        /*007e*/ 	.short	0x0018


	//----- nvinfo : EIATTR_SW_WAR
	.align		4
.L_21:
        /*0080*/ 	.byte	0x04, 0x36
        /*0082*/ 	.short	(.L_23 - .L_22)
.L_22:
        /*0084*/ 	.word	0x00000008
.L_23:


//--------------------- .nv.callgraph             --------------------------
	.section	.nv.callgraph,"",@"SHT_CUDA_CALLGRAPH"
	.align	4
	.sectionentsize	8
	.align		4
        /*0000*/ 	.word	0x00000000
	.align		4
        /*0004*/ 	.word	0xffffffff
	.align		4
        /*0008*/ 	.word	0x00000000
	.align		4
        /*000c*/ 	.word	0xfffffffe
	.align		4
        /*0010*/ 	.word	0x00000000
	.align		4
        /*0014*/ 	.word	0xfffffffd
	.align		4
        /*0018*/ 	.word	0x00000000
	.align		4
        /*001c*/ 	.word	0xfffffffc


//--------------------- .text._Z11mergeKernelPiS_ii --------------------------
	.section	.text._Z11mergeKernelPiS_ii,"ax",@progbits
	.align	128
        .global         _Z11mergeKernelPiS_ii
        .type           _Z11mergeKernelPiS_ii,@function
        .size           _Z11mergeKernelPiS_ii,(.L_x_32 - _Z11mergeKernelPiS_ii)
        .other          _Z11mergeKernelPiS_ii,@"STO_CUDA_ENTRY STV_DEFAULT"
_Z11mergeKernelPiS_ii:
.text._Z11mergeKernelPiS_ii:
[----:B------:R-:W-:Y:S01]  /*0000*/  LDC R1, c[0x0][0x37c] ;  /* 0x0000df00ff017b82 */ /* 0x000fe20000000800 */
[----:B------:R-:W0:Y:S07]  /*0010*/  S2R R4, SR_TID.X ;  /* 0x0000000000047919 */ /* 0x000e2e0000002100 */
[----:B------:R-:W0:Y:S01]  /*0020*/  S2UR UR4, SR_CTAID.X ;  /* 0x00000000000479c3 */ /* 0x000e220000002500 */
[----:B------:R-:W1:Y:S07]  /*0030*/  LDCU.64 UR6, c[0x0][0x390] ;  /* 0x00007200ff0677ac */ /* 0x000e6e0008000a00 */
[----:B------:R-:W0:Y:S02]  /*0040*/  LDC R5, c[0x0][0x360] ;  /* 0x0000d800ff057b82 */ /* 0x000e240000000800 */
[----:B0-----:R-:W-:-:S04]  /*0050*/  IMAD R4, R5, UR4, R4 ;  /* 0x0000000405047c24 */ /* 0x001fc8000f8e0204 */
[----:B-1----:R-:W-:-:S05]  /*0060*/  IMAD R0, R4, UR7, RZ ;  /* 0x0000000704007c24 */ /* 0x002fca000f8e02ff */
[----:B------:R-:W-:-:S13]  /*0070*/  ISETP.GE.AND P0, PT, R0, UR6, PT ;  /* 0x0000000600007c0c */ /* 0x000fda000bf06270 */
[----:B------:R-:W-:Y:S05]  /*0080*/  @P0 EXIT ;  /* 0x000000000000094d */ /* 0x000fea0003800000 */
[----:B------:R-:W-:Y:S02]  /*0090*/  UISETP.GT.AND UP0, UPT, UR7, 0x1, UPT ;  /* 0x000000010700788c */ /* 0x000fe4000bf04270 */
[----:B------:R-:W-:Y:S01]  /*00a0*/  ULEA.HI UR4, UR7, UR7, URZ, 0x1 ;  /* 0x0000000707047291 */ /* 0x000fe2000f8f08ff */
[----:B------:R-:W0:Y:S03]  /*00b0*/  LDCU.64 UR14, c[0x0][0x358] ;  /* 0x00006b00ff0e77ac */ /* 0x000e260008000a00 */
[----:B------:R-:W-:-:S03]  /*00c0*/  USHF.R.S32.HI UR5, URZ, 0x1, UR4 ;  /* 0x00000001ff057899 */ /* 0x000fc60008011404 */
[----:B------:R-:W-:Y:S09]  /*00d0*/  BRA.U UP0, `(.L_x_0) ;  /* 0x0000000100e47547 */ /* 0x000ff2000b800000 */
.L_x_6:
[----:B-1----:R-:W1:Y:S01]  /*00e0*/  LDC.64 R2, c[0x0][0x390] ;  /* 0x0000e400ff027b82 */ /* 0x002e620000000a00 */
[C---:B---34-:R-:W-:Y:S01]  /*00f0*/  VIADD R11, R0.reuse, UR5 ;  /* 0x00000005000b7c36 */ /* 0x058fe20008000000 */
[----:B------:R-:W-:Y:S04]  /*0100*/  BSSY.RECONVERGENT B0, `(.L_x_1) ;  /* 0x0000031000007945 */ /* 0x000fe80003800200 */
[----:B--2---:R-:W-:Y:S01]  /*0110*/  IADD3 R9, PT, PT, -R11, RZ, RZ ;  /* 0x000000ff0b097210 */ /* 0x004fe20007ffe1ff */
[----:B-1----:R-:W-:-:S03]  /*0120*/  IMAD.IADD R7, R0, 0x1, R3 ;  /* 0x0000000100077824 */ /* 0x002fc600078e0203 */
[-C--:B------:R-:W-:Y:S02]  /*0130*/  VIADDMNMX R6, R9, R2.reuse, RZ, !PT ;  /* 0x0000000209067246 */ /* 0x080fe400078001ff */
[----:B------:R-:W-:-:S04]  /*0140*/  ISETP.GT.AND P0, PT, R7, R2, PT ;  /* 0x000000020700720c */ /* 0x000fc80003f04270 */
[----:B------:R-:W-:-:S04]  /*0150*/  SEL R6, R6, UR5, P0 ;  /* 0x0000000506067c07 */ /* 0x000fc80008000000 */
[----:B------:R-:W-:-:S13]  /*0160*/  ISETP.GE.AND P0, PT, R6, 0x1, PT ;  /* 0x000000010600780c */ /* 0x000fda0003f06270 */
[----:B------:R-:W-:Y:S05]  /*0170*/  @!P0 BRA `(.L_x_2) ;  /* 0x0000000000a48947 */ /* 0x000fea0003800000 */
[----:B------:R-:W-:Y:S01]  /*0180*/  LOP3.LUT P0, R12, R6, 0x3, RZ, 0xc0, !PT ;  /* 0x00000003060c7812 */ /* 0x000fe2000780c0ff */
[----:B------:R-:W-:Y:S01]  /*0190*/  BSSY.RECONVERGENT B1, `(.L_x_3) ;  /* 0x0000014000017945 */ /* 0x000fe20003800200 */
[----:B------:R-:W-:-:S11]  /*01a0*/  IMAD.MOV.U32 R7, RZ, RZ, RZ ;  /* 0x000000ffff077224 */ /* 0x000fd600078e00ff */
[----:B------:R-:W-:Y:S05]  /*01b0*/  @!P0 BRA `(.L_x_4) ;  /* 0x0000000000448947 */ /* 0x000fea0003800000 */
[----:B------:R-:W1:Y:S02]  /*01c0*/  LDC.64 R8, c[0x0][0x380] ;  /* 0x0000e000ff087b82 */ /* 0x000e640000000a00 */
[----:B-1----:R-:W-:-:S06]  /*01d0*/  IMAD.WIDE R10, R11, 0x4, R8 ;  /* 0x000000040b0a7825 */ /* 0x002fcc00078e0208 */
[----:B------:R-:W1:Y:S01]  /*01e0*/  LDC.64 R8, c[0x0][0x388] ;  /* 0x0000e200ff087b82 */ /* 0x000e620000000a00 */
[----:B0-----:R-:W2:Y:S01]  /*01f0*/  LDG.E R13, desc[UR14][R10.64] ;  /* 0x0000000e0a0d7981 */ /* 0x001ea2000c1e1900 */
[----:B------:R-:W-:Y:S01]  /*0200*/  ISETP.NE.AND P0, PT, R12, 0x1, PT ;  /* 0x000000010c00780c */ /* 0x000fe20003f05270 */
[----:B------:R-:W-:Y:S02]  /*0210*/  IMAD.MOV.U32 R7, RZ, RZ, 0x1 ;  /* 0x00000001ff077424 */ /* 0x000fe400078e00ff */
[----:B-1----:R-:W-:-:S05]  /*0220*/  IMAD.WIDE R8, R0, 0x4, R8 ;  /* 0x0000000400087825 */ /* 0x002fca00078e0208 */
[----:B--2---:R1:W-:Y:S05]  /*0230*/  STG.E desc[UR14][R8.64], R13 ;  /* 0x0000000d08007986 */ /* 0x0043ea000c10190e */
[----:B------:R-:W-:Y:S05]  /*0240*/  @!P0 BRA `(.L_x_4) ;  /* 0x0000000000208947 */ /* 0x000fea0003800000 */
[----:B-1----:R-:W2:Y:S01]  /*0250*/  LDG.E R13, desc[UR14][R10.64+0x4] ;  /* 0x0000040e0a0d7981 */ /* 0x002ea2000c1e1900 */
[----:B------:R-:W-:Y:S01]  /*0260*/  ISETP.NE.AND P0, PT, R12, 0x2, PT ;  /* 0x000000020c00780c */ /* 0x000fe20003f05270 */
[----:B------:R-:W-:Y:S02]  /*0270*/  HFMA2 R7, -RZ, RZ, 0, 1.1920928955078125e-07 ;  /* 0x00000002ff077431 */ /* 0x000fe400000001ff */
[----:B--2---:R2:W-:Y:S10]  /*0280*/  STG.E desc[UR14][R8.64+0x4], R13 ;  /* 0x0000040d08007986 */ /* 0x0045f4000c10190e */
[----:B------:R-:W-:Y:S05]  /*0290*/  @!P0 BRA `(.L_x_4) ;  /* 0x00000000000c8947 */ /* 0x000fea0003800000 */
[----:B------:R-:W3:Y:S01]  /*02a0*/  LDG.E R11, desc[UR14][R10.64+0x8] ;  /* 0x0000080e0a0b7981 */ /* 0x000ee2000c1e1900 */
[----:B------:R-:W-:-:S03]  /*02b0*/  IMAD.MOV.U32 R7, RZ, RZ, 0x3 ;  /* 0x00000003ff077424 */ /* 0x000fc600078e00ff */
[----:B---3--:R3:W-:Y:S04]  /*02c0*/  STG.E desc[UR14][R8.64+0x8], R11 ;  /* 0x0000080b08007986 */ /* 0x0087e8000c10190e */
.L_x_4:
[----:B0-----:R-:W-:Y:S05]  /*02d0*/  BSYNC.RECONVERGENT B1 ;  /* 0x0000000000017941 */ /* 0x001fea0003800200 */
.L_x_3:
[----:B------:R-:W-:-:S13]  /*02e0*/  ISETP.GE.U32.AND P0, PT, R6, 0x4, PT ;  /* 0x000000040600780c */ /* 0x000fda0003f06070 */
[----:B------:R-:W-:Y:S05]  /*02f0*/  @!P0 BRA `(.L_x_2) ;  /* 0x0000000000448947 */ /* 0x000fea0003800000 */
.L_x_5:
[----:B-123--:R-:W0:Y:S01]  /*0300*/  LDC.64 R8, c[0x0][0x380] ;  /* 0x0000e000ff087b82 */ /* 0x00ee220000000a00 */
[----:B----4-:R-:W-:-:S05]  /*0310*/  IMAD.IADD R13, R7, 0x1, R0 ;  /* 0x00000001070d7824 */ /* 0x010fca00078e0200 */
[----:B------:R-:W-:-:S05]  /*0320*/  IADD3 R11, PT, PT, R13, UR5, RZ ;  /* 0x000000050d0b7c10 */ /* 0x000fca000fffe0ff */
[----:B0-----:R-:W-:Y:S02]  /*0330*/  IMAD.WIDE R8, R11, 0x4, R8 ;  /* 0x000000040b087825 */ /* 0x001fe400078e0208 */
[----:B------:R-:W0:Y:S03]  /*0340*/  LDC.64 R10, c[0x0][0x388] ;  /* 0x0000e200ff0a7b82 */ /* 0x000e260000000a00 */
[----:B------:R-:W2:Y:S01]  /*0350*/  LDG.E R15, desc[UR14][R8.64] ;  /* 0x0000000e080f7981 */ /* 0x000ea2000c1e1900 */
[----:B0-----:R-:W-:-:S05]  /*0360*/  IMAD.WIDE R10, R13, 0x4, R10 ;  /* 0x000000040d0a7825 */ /* 0x001fca00078e020a */
[----:B--2---:R4:W-:Y:S04]  /*0370*/  STG.E desc[UR14][R10.64], R15 ;  /* 0x0000000f0a007986 */ /* 0x0049e8000c10190e */
[----:B------:R-:W2:Y:S04]  /*0380*/  LDG.E R13, desc[UR14][R8.64+0x4] ;  /* 0x0000040e080d7981 */ /* 0x000ea8000c1e1900 */
[----:B--2---:R4:W-:Y:S04]  /*0390*/  STG.E desc[UR14][R10.64+0x4], R13 ;  /* 0x0000040d0a007986 */ /* 0x0049e8000c10190e */
[----:B------:R-:W2:Y:S04]  /*03a0*/  LDG.E R17, desc[UR14][R8.64+0x8] ;  /* 0x0000080e08117981 */ /* 0x000ea8000c1e1900 */
[----:B--2---:R4:W-:Y:S04]  /*03b0*/  STG.E desc[UR14][R10.64+0x8], R17 ;  /* 0x000008110a007986 */ /* 0x0049e8000c10190e */
[----:B------:R-:W2:Y:S01]  /*03c0*/  LDG.E R19, desc[UR14][R8.64+0xc] ;  /* 0x00000c0e08137981 */ /* 0x000ea2000c1e1900 */
[----:B------:R-:W-:-:S05]  /*03d0*/  VIADD R7, R7, 0x4 ;  /* 0x0000000407077836 */ /* 0x000fca0000000000 */
[----:B------:R-:W-:Y:S01]  /*03e0*/  ISETP.NE.AND P0, PT, R7, R6, PT ;  /* 0x000000060700720c */ /* 0x000fe20003f05270 */
[----:B--2---:R4:W-:-:S12]  /*03f0*/  STG.E desc[UR14][R10.64+0xc], R19 ;  /* 0x00000c130a007986 */ /* 0x0049d8000c10190e */
[----:B------:R-:W-:Y:S05]  /*0400*/  @P0 BRA `(.L_x_5) ;  /* 0xfffffffc00bc0947 */ /* 0x000fea000383ffff */
.L_x_2:
[----:B0-----:R-:W-:Y:S05]  /*0410*/  BSYNC.RECONVERGENT B0 ;  /* 0x0000000000007941 */ /* 0x001fea0003800200 */
.L_x_1:
[----:B------:R-:W-:-:S04]  /*0420*/  IMAD.IADD R4, R5, 0x1, R4 ;  /* 0x0000000105047824 */ /* 0x000fc800078e0204 */
[----:B------:R-:W-:-:S05]  /*0430*/  IMAD R0, R4, R3, RZ ;  /* 0x0000000304007224 */ /* 0x000fca00078e02ff */
[----:B------:R-:W-:-:S13]  /*0440*/  ISETP.GE.AND P0, PT, R0, R2, PT ;  /* 0x000000020000720c */ /* 0x000fda0003f06270 */
[----:B------:R-:W-:Y:S05]  /*0450*/  @!P0 BRA `(.L_x_6) ;  /* 0xfffffffc00208947 */ /* 0x000fea000383ffff */
[----:B------:R-:W-:Y:S05]  /*0460*/  EXIT ;  /* 0x000000000000794d */ /* 0x000fea0003800000 */
.L_x_0:
[----:B------:R-:W1:Y:S01]  /*0470*/  LDCU.64 UR8, c[0x0][0x380] ;  /* 0x00007000ff0877ac */ /* 0x000e620008000a00 */
[----:B------:R-:W-:Y:S02]  /*0480*/  UIADD3 UR10, UPT, UPT, UR5, -0x1, URZ ;  /* 0xffffffff050a7890 */ /* 0x000fe4000fffe0ff */
[----:B------:R-:W-:Y:S02]  /*0490*/  ULOP3.LUT UR11, UR5, 0xf, URZ, 0xc0, !UPT ;  /* 0x0000000f050b7892 */ /* 0x000fe4000f8ec0ff */
[----:B------:R-:W-:Y:S02]  /*04a0*/  ULOP3.LUT UR6, UR5, 0x3ffffff0, URZ, 0xc0, !UPT ;  /* 0x3ffffff005067892 */ /* 0x000fe4000f8ec0ff */
[----:B------:R-:W-:Y:S02]  /*04b0*/  ULOP3.LUT UR12, UR5, 0x3, URZ, 0xc0, !UPT ;  /* 0x00000003050c7892 */ /* 0x000fe4000f8ec0ff */
[----:B-1----:R-:W-:-:S04]  /*04c0*/  UIADD3 UR7, UP0, UPT, UR8, 0x8, URZ ;  /* 0x0000000808077890 */ /* 0x002fc8000ff1e0ff */
[----:B------:R-:W-:Y:S02]  /*04d0*/  UIADD3.X UR8, UPT, UPT, URZ, UR9, URZ, UP0, !UPT ;  /* 0x00000009ff087290 */ /* 0x000fe400087fe4ff */
[----:B------:R-:W-:-:S12]  /*04e0*/  ULOP3.LUT UR9, UR5, 0x7, URZ, 0xc0, !UPT ;  /* 0x0000000705097892 */ /* 0x000fd8000f8ec0ff */
.L_x_30:
[----:B-1----:R-:W1:Y:S01]  /*04f0*/  LDCU.64 UR16, c[0x0][0x390] ;  /* 0x00007200ff1077ac */ /* 0x002e620008000a00 */
[C---:B--234-:R-:W-:Y:S01]  /*0500*/  IADD3 R6, PT, PT, R0.reuse, UR5, RZ ;  /* 0x0000000500067c10 */ /* 0x05cfe2000fffe0ff */
[----:B------:R-:W-:Y:S04]  /*0510*/  BSSY.RECONVERGENT B0, `(.L_x_7) ;  /* 0x0000122000007945 */ /* 0x000fe80003800200 */
[----:B------:R-:W-:Y:S02]  /*0520*/  IMAD.MOV R7, RZ, RZ, -R6 ;  /* 0x000000ffff077224 */ /* 0x000fe400078e0a06 */
[----:B-1----:R-:W-:-:S03]  /*0530*/  VIADD R2, R0, UR17 ;  /* 0x0000001100027c36 */ /* 0x002fc60008000000 */
[----:B------:R-:W-:Y:S02]  /*0540*/  VIADDMNMX R7, R7, UR16, RZ, !PT ;  /* 0x0000001007077c46 */ /* 0x000fe4000f8001ff */
[----:B------:R-:W-:-:S04]  /*0550*/  ISETP.GT.AND P0, PT, R2, UR16, PT ;  /* 0x0000001002007c0c */ /* 0x000fc8000bf04270 */
[----:B------:R-:W-:-:S04]  /*0560*/  SEL R7, R7, UR5, P0 ;  /* 0x0000000507077c07 */ /* 0x000fc80008000000 */
[----:B------:R-:W-:-:S13]  /*0570*/  ISETP.NE.AND P0, PT, R7, RZ, PT ;  /* 0x000000ff0700720c */ /* 0x000fda0003f05270 */
[----:B------:R-:W-:Y:S05]  /*0580*/  @!P0 BRA `(.L_x_8) ;  /* 0x0000000800b88947 */ /* 0x000fea0003800000 */
[----:B------:R-:W1:Y:S01]  /*0590*/  LDC.64 R10, c[0x0][0x388] ;  /* 0x0000e200ff0a7b82 */ /* 0x000e620000000a00 */
[----:B------:R-:W-:Y:S01]  /*05a0*/  BSSY.RECONVERGENT B1, `(.L_x_9) ;  /* 0x0000027000017945 */ /* 0x000fe20003800200 */
[----:B------:R-:W-:Y:S02]  /*05b0*/  CS2R R8, SRZ ;  /* 0x0000000000087805 */ /* 0x000fe4000001ff00 */
[----:B------:R-:W-:-:S04]  /*05c0*/  MOV R13, RZ ;  /* 0x000000ff000d7202 */ /* 0x000fc80000000f00 */
[----:B------:R-:W2:Y:S03]  /*05d0*/  LDC.64 R2, c[0x0][0x380] ;  /* 0x0000e000ff027b82 */ /* 0x000ea60000000a00 */
.L_x_13:
[----:B------:R-:W-:Y:S02]  /*05e0*/  IMAD.IADD R19, R6, 0x1, R8 ;  /* 0x0000000106137824 */ /* 0x000fe400078e0208 */
[----:B------:R-:W-:Y:S02]  /*05f0*/  IMAD.IADD R21, R9, 0x1, R0 ;  /* 0x0000000109157824 */ /* 0x000fe400078e0200 */
[----:B0-2---:R-:W-:-:S04]  /*0600*/  IMAD.WIDE R18, R19, 0x4, R2 ;  /* 0x0000000413127825 */ /* 0x005fc800078e0202 */
[----:B------:R-:W-:Y:S02]  /*0610*/  IMAD.WIDE R16, R21, 0x4, R2 ;  /* 0x0000000415107825 */ /* 0x000fe400078e0202 */
[----:B0-----:R-:W2:Y:S04]  /*0620*/  LDG.E R18, desc[UR14][R18.64] ;  /* 0x0000000e12127981 */ /* 0x001ea8000c1e1900 */
[----:B------:R-:W2:Y:S01]  /*0630*/  LDG.E R17, desc[UR14][R16.64] ;  /* 0x0000000e10117981 */ /* 0x000ea2000c1e1900 */
[----:B------:R-:W-:Y:S01]  /*0640*/  BSSY.RECONVERGENT B2, `(.L_x_10) ;  /* 0x0000019000027945 */ /* 0x000fe20003800200 */
[CC--:B--2---:R-:W-:Y:S02]  /*0650*/  ISETP.NE.AND P0, PT, R18.reuse, R17.reuse, PT ;  /* 0x000000111200720c */ /* 0x0c4fe40003f05270 */
[----:B------:R-:W-:-:S11]  /*0660*/  ISETP.GE.AND P1, PT, R18, R17, PT ;  /* 0x000000111200720c */ /* 0x000fd60003f26270 */
[----:B------:R-:W0:Y:S01]  /*0670*/  @!P0 LDC.64 R14, c[0x0][0x388] ;  /* 0x0000e200ff0e8b82 */ /* 0x000e220000000a00 */
[C---:B------:R-:W-:Y:S01]  /*0680*/  @!P0 IADD3 R21, PT, PT, R8.reuse, R21, RZ ;  /* 0x0000001508158210 */ /* 0x040fe20007ffe0ff */
[----:B------:R-:W-:Y:S01]  /*0690*/  @!P0 VIADD R9, R9, 0x1 ;  /* 0x0000000109098836 */ /* 0x000fe20000000000 */
[----:B------:R-:W-:Y:S01]  /*06a0*/  @!P0 IADD3 R8, PT, PT, R8, 0x1, RZ ;  /* 0x0000000108088810 */ /* 0x000fe20007ffe0ff */
[----:B------:R-:W-:Y:S02]  /*06b0*/  @!P0 VIADD R13, R13, 0x2 ;  /* 0x000000020d0d8836 */ /* 0x000fe40000000000 */
[----:B0-----:R-:W-:-:S05]  /*06c0*/  @!P0 IMAD.WIDE R14, R21, 0x4, R14 ;  /* 0x00000004150e8825 */ /* 0x001fca00078e020e */
[----:B------:R0:W-:Y:S04]  /*06d0*/  @!P0 STG.E desc[UR14][R14.64], R17 ;  /* 0x000000110e008986 */ /* 0x0001e8000c10190e */
[----:B------:R0:W-:Y:S01]  /*06e0*/  @!P0 STG.E desc[UR14][R14.64+0x4], R17 ;  /* 0x000004110e008986 */ /* 0x0001e2000c10190e */
[----:B------:R-:W-:Y:S05]  /*06f0*/  @!P1 BRA `(.L_x_11) ;  /* 0x0000000000209947 */ /* 0x000fea0003800000 */
[----:B------:R-:W-:-:S13]  /*0700*/  ISETP.GE.AND P0, PT, R17, R18, PT ;  /* 0x000000121100720c */ /* 0x000fda0003f06270 */
[----:B------:R-:W-:Y:S05]  /*0710*/  @P0 BRA `(.L_x_12) ;  /* 0x00000000002c0947 */ /* 0x000fea0003800000 */
[----:B0-----:R-:W-:Y:S01]  /*0720*/  IADD3 R15, PT, PT, R8, R9, R0 ;  /* 0x00000009080f7210 */ /* 0x001fe20007ffe000 */
[----:B------:R-:W-:Y:S02]  /*0730*/  VIADD R13, R13, 0x1 ;  /* 0x000000010d0d7836 */ /* 0x000fe40000000000 */
[----:B------:R-:W-:Y:S02]  /*0740*/  VIADD R9, R9, 0x1 ;  /* 0x0000000109097836 */ /* 0x000fe40000000000 */
[----:B-1----:R-:W-:-:S05]  /*0750*/  IMAD.WIDE R14, R15, 0x4, R10 ;  /* 0x000000040f0e7825 */ /* 0x002fca00078e020a */
[----:B------:R2:W-:Y:S01]  /*0760*/  STG.E desc[UR14][R14.64], R17 ;  /* 0x000000110e007986 */ /* 0x0005e2000c10190e */
[----:B------:R-:W-:Y:S05]  /*0770*/  BRA `(.L_x_12) ;  /* 0x0000000000147947 */ /* 0x000fea0003800000 */
.L_x_11:
[C---:B0-----:R-:W-:Y:S01]  /*0780*/  IADD3 R15, PT, PT, R8.reuse, R9, R0 ;  /* 0x00000009080f7210 */ /* 0x041fe20007ffe000 */
[----:B------:R-:W-:Y:S01]  /*0790*/  VIADD R8, R8, 0x1 ;  /* 0x0000000108087836 */ /* 0x000fe20000000000 */
[----:B------:R-:W-:-:S03]  /*07a0*/  IADD3 R13, PT, PT, R13, 0x1, RZ ;  /* 0x000000010d0d7810 */ /* 0x000fc60007ffe0ff */
[----:B-1----:R-:W-:-:S05]  /*07b0*/  IMAD.WIDE R14, R15, 0x4, R10 ;  /* 0x000000040f0e7825 */ /* 0x002fca00078e020a */
[----:B------:R0:W-:Y:S02]  /*07c0*/  STG.E desc[UR14][R14.64], R18 ;  /* 0x000000120e007986 */ /* 0x0001e4000c10190e */
.L_x_12:
[----:B------:R-:W-:Y:S05]  /*07d0*/  BSYNC.RECONVERGENT B2 ;  /* 0x0000000000027941 */ /* 0x000fea0003800200 */
.L_x_10:
[----:B------:R-:W-:Y:S02]  /*07e0*/  ISETP.GE.AND P0, PT, R8, R7, PT ;  /* 0x000000070800720c */ /* 0x000fe40003f06270 */
[----:B------:R-:W-:-:S13]  /*07f0*/  ISETP.LT.AND P1, PT, R9, UR5, PT ;  /* 0x0000000509007c0c */ /* 0x000fda000bf21270 */
[----:B------:R-:W-:Y:S05]  /*0800*/  @!P0 BRA P1, `(.L_x_13) ;  /* 0xfffffffc00748947 */ /* 0x000fea000083ffff */
[----:B------:R-:W-:Y:S05]  /*0810*/  BSYNC.RECONVERGENT B1 ;  /* 0x0000000000017941 */ /* 0x000fea0003800200 */
.L_x_9:
[----:B------:R-:W-:Y:S01]  /*0820*/  ISETP.GE.AND P0, PT, R8, R7, PT ;  /* 0x000000070800720c */ /* 0x000fe20003f06270 */
[----:B------:R-:W-:Y:S01]  /*0830*/  BSSY.RECONVERGENT B1, `(.L_x_14) ;  /* 0x000003d000017945 */ /* 0x000fe20003800200 */
[----:B-1----:R-:W-:Y:S02]  /*0840*/  MOV R11, R13 ;  /* 0x0000000d000b7202 */ /* 0x002fe40000000f00 */
[----:B------:R-:W-:-:S13]  /*0850*/  ISETP.LT.AND P0, PT, R9, UR5, P0 ;  /* 0x0000000509007c0c */ /* 0x000fda0008701270 */
[----:B------:R-:W-:Y:S05]  /*0860*/  @!P0 BRA `(.L_x_15) ;  /* 0x0000000000e48947 */ /* 0x000fea0003800000 */
[----:B------:R-:W-:Y:S01]  /*0870*/  IADD3 R10, PT, PT, -R9, UR5, RZ ;  /* 0x00000005090a7c10 */ /* 0x000fe2000fffe1ff */
[----:B------:R-:W-:Y:S01]  /*0880*/  BSSY.RECONVERGENT B2, `(.L_x_16) ;  /* 0x000001a000027945 */ /* 0x000fe20003800200 */
[----:B------:R-:W-:Y:S01]  /*0890*/  IMAD.MOV.U32 R19, RZ, RZ, R9 ;  /* 0x000000ffff137224 */ /* 0x000fe200078e0009 */
[----:B------:R-:W-:Y:S02]  /*08a0*/  MOV R11, R13 ;  /* 0x0000000d000b7202 */ /* 0x000fe40000000f00 */
[----:B------:R-:W-:-:S13]  /*08b0*/  LOP3.LUT P0, R10, R10, 0x3, RZ, 0xc0, !PT ;  /* 0x000000030a0a7812 */ /* 0x000fda000780c0ff */
[----:B------:R-:W-:Y:S05]  /*08c0*/  @!P0 BRA `(.L_x_17) ;  /* 0x0000000000548947 */ /* 0x000fea0003800000 */
[----:B0-2---:R-:W-:Y:S01]  /*08d0*/  IMAD.IADD R15, R9, 0x1, R0 ;  /* 0x00000001090f7824 */ /* 0x005fe200078e0200 */
[----:B------:R-:W0:Y:S03]  /*08e0*/  LDC.64 R16, c[0x0][0x388] ;  /* 0x0000e200ff107b82 */ /* 0x000e260000000a00 */
[----:B------:R-:W-:-:S05]  /*08f0*/  IMAD.WIDE R14, R15, 0x4, R2 ;  /* 0x000000040f0e7825 */ /* 0x000fca00078e0202 */
[----:B------:R-:W2:Y:S01]  /*0900*/  LDG.E R21, desc[UR14][R14.64] ;  /* 0x0000000e0e157981 */ /* 0x000ea2000c1e1900 */
[----:B------:R-:W-:Y:S01]  /*0910*/  IADD3 R11, PT, PT, R13, R0, RZ ;  /* 0x000000000d0b7210 */ /* 0x000fe20007ffe0ff */
[----:B------:R-:W-:Y:S01]  /*0920*/  VIADD R19, R9, 0x1 ;  /* 0x0000000109137836 */ /* 0x000fe20000000000 */
[----:B------:R-:W-:-:S03]  /*0930*/  ISETP.NE.AND P0, PT, R10, 0x1, PT ;  /* 0x000000010a00780c */ /* 0x000fc60003f05270 */
[----:B0-----:R-:W-:Y:S01]  /*0940*/  IMAD.WIDE R16, R11, 0x4, R16 ;  /* 0x000000040b107825 */ /* 0x001fe200078e0210 */
[----:B------:R-:W-:-:S04]  /*0950*/  IADD3 R11, PT, PT, R13, 0x1, RZ ;  /* 0x000000010d0b7810 */ /* 0x000fc80007ffe0ff */
[----:B--2---:R1:W-:Y:S05]  /*0960*/  STG.E desc[UR14][R16.64], R21 ;  /* 0x0000001510007986 */ /* 0x0043ea000c10190e */
[----:B------:R-:W-:Y:S05]  /*0970*/  @!P0 BRA `(.L_x_17) ;  /* 0x0000000000288947 */ /* 0x000fea0003800000 */
[----:B-1----:R-:W2:Y:S01]  /*0980*/  LDG.E R21, desc[UR14][R14.64+0x4] ;  /* 0x0000040e0e157981 */ /* 0x002ea2000c1e1900 */
[----:B------:R-:W-:Y:S01]  /*0990*/  ISETP.NE.AND P0, PT, R10, 0x2, PT ;  /* 0x000000020a00780c */ /* 0x000fe20003f05270 */
[----:B------:R-:W-:Y:S01]  /*09a0*/  VIADD R19, R9, 0x2 ;  /* 0x0000000209137836 */ /* 0x000fe20000000000 */
[----:B------:R-:W-:Y:S01]  /*09b0*/  IADD3 R11, PT, PT, R13, 0x2, RZ ;  /* 0x000000020d0b7810 */ /* 0x000fe20007ffe0ff */
[----:B--2---:R3:W-:Y:S10]  /*09c0*/  STG.E desc[UR14][R16.64+0x4], R21 ;  /* 0x0000041510007986 */ /* 0x0047f4000c10190e */
[----:B------:R-:W-:Y:S05]  /*09d0*/  @!P0 BRA `(.L_x_17) ;  /* 0x0000000000108947 */ /* 0x000fea0003800000 */
[----:B------:R-:W2:Y:S01]  /*09e0*/  LDG.E R15, desc[UR14][R14.64+0x8] ;  /* 0x0000080e0e0f7981 */ /* 0x000ea2000c1e1900 */
[----:B------:R-:W-:Y:S01]  /*09f0*/  VIADD R11, R13, 0x3 ;  /* 0x000000030d0b7836 */ /* 0x000fe20000000000 */
[----:B------:R-:W-:Y:S02]  /*0a00*/  IADD3 R19, PT, PT, R9, 0x3, RZ ;  /* 0x0000000309137810 */ /* 0x000fe40007ffe0ff */
[----:B--2---:R4:W-:Y:S05]  /*0a10*/  STG.E desc[UR14][R16.64+0x8], R15 ;  /* 0x0000080f10007986 */ /* 0x0049ea000c10190e */
.L_x_17:
[----:B------:R-:W-:Y:S05]  /*0a20*/  BSYNC.RECONVERGENT B2 ;  /* 0x0000000000027941 */ /* 0x000fea0003800200 */
.L_x_16:
[----:B------:R-:W-:-:S04]  /*0a30*/  IADD3 R9, PT, PT, -R9, UR10, RZ ;  /* 0x0000000a09097c10 */ /* 0x000fc8000fffe1ff */
[----:B------:R-:W-:Y:S01]  /*0a40*/  ISETP.GE.U32.AND P0, PT, R9, 0x3, PT ;  /* 0x000000030900780c */ /* 0x000fe20003f06070 */
[----:B------:R-:W-:-:S12]  /*0a50*/  IMAD.U32 R9, RZ, RZ, UR5 ;  /* 0x00000005ff097e24 */ /* 0x000fd8000f8e00ff */
[----:B------:R-:W-:Y:S05]  /*0a60*/  @!P0 BRA `(.L_x_15) ;  /* 0x0000000000648947 */ /* 0x000fea0003800000 */
[----:B------:R-:W0:Y:S01]  /*0a70*/  LDC.64 R12, c[0x0][0x388] ;  /* 0x0000e200ff0c7b82 */ /* 0x000e220000000a00 */
[----:B------:R-:W-:Y:S01]  /*0a80*/  BSSY.RECONVERGENT B2, `(.L_x_18) ;  /* 0x0000016000027945 */ /* 0x000fe20003800200 */
[C---:B------:R-:W-:Y:S01]  /*0a90*/  IADD3 R9, PT, PT, R19.reuse, -UR5, RZ ;  /* 0x8000000513097c10 */ /* 0x040fe2000fffe0ff */
[----:B-1-3--:R-:W-:Y:S01]  /*0aa0*/  IMAD.IADD R21, R19, 0x1, R0 ;  /* 0x0000000113157824 */ /* 0x00afe200078e0200 */
[----:B------:R-:W-:-:S07]  /*0ab0*/  IADD3 R19, PT, PT, R11, R0, RZ ;  /* 0x000000000b137210 */ /* 0x000fce0007ffe0ff */
.L_x_19:
[----:B0-2-4-:R-:W-:Y:S01]  /*0ac0*/  MOV R15, UR8 ;  /* 0x00000008000f7c02 */ /* 0x015fe20008000f00 */
[----:B------:R-:W-:-:S04]  /*0ad0*/  IMAD.U32 R14, RZ, RZ, UR7 ;  /* 0x00000007ff0e7e24 */ /* 0x000fc8000f8e00ff */
[----:B------:R-:W-:-:S05]  /*0ae0*/  IMAD.WIDE R14, R21, 0x4, R14 ;  /* 0x00000004150e7825 */ /* 0x000fca00078e020e */
[----:B-1----:R-:W2:Y:S01]  /*0af0*/  LDG.E R23, desc[UR14][R14.64+-0x8] ;  /* 0xfffff80e0e177981 */ /* 0x002ea2000c1e1900 */
[----:B------:R-:W-:-:S05]  /*0b00*/  IMAD.WIDE R16, R19, 0x4, R12 ;  /* 0x0000000413107825 */ /* 0x000fca00078e020c */
[----:B--2---:R1:W-:Y:S04]  /*0b10*/  STG.E desc[UR14][R16.64], R23 ;  /* 0x0000001710007986 */ /* 0x0043e8000c10190e */
[----:B------:R-:W2:Y:S04]  /*0b20*/  LDG.E R25, desc[UR14][R14.64+-0x4] ;  /* 0xfffffc0e0e197981 */ /* 0x000ea8000c1e1900 */
[----:B--2---:R1:W-:Y:S04]  /*0b30*/  STG.E desc[UR14][R16.64+0x4], R25 ;  /* 0x0000041910007986 */ /* 0x0043e8000c10190e */
[----:B------:R-:W2:Y:S04]  /*0b40*/  LDG.E R27, desc[UR14][R14.64] ;  /* 0x0000000e0e1b7981 */ /* 0x000ea8000c1e1900 */
[----:B--2---:R1:W-:Y:S04]  /*0b50*/  STG.E desc[UR14][R16.64+0x8], R27 ;  /* 0x0000081b10007986 */ /* 0x0043e8000c10190e */
[----:B------:R-:W2:Y:S01]  /*0b60*/  LDG.E R29, desc[UR14][R14.64+0x4] ;  /* 0x0000040e0e1d7981 */ /* 0x000ea2000c1e1900 */
[----:B------:R-:W-:Y:S01]  /*0b70*/  VIADD R9, R9, 0x4 ;  /* 0x0000000409097836 */ /* 0x000fe20000000000 */
[----:B------:R-:W-:Y:S01]  /*0b80*/  IADD3 R11, PT, PT, R11, 0x4, RZ ;  /* 0x000000040b0b7810 */ /* 0x000fe20007ffe0ff */
[----:B------:R-:W-:Y:S01]  /*0b90*/  VIADD R19, R19, 0x4 ;  /* 0x0000000413137836 */ /* 0x000fe20000000000 */
[----:B------:R-:W-:-:S02]  /*0ba0*/  IADD3 R21, PT, PT, R21, 0x4, RZ ;  /* 0x0000000415157810 */ /* 0x000fc40007ffe0ff */
[----:B------:R-:W-:Y:S01]  /*0bb0*/  ISETP.NE.AND P0, PT, R9, RZ, PT ;  /* 0x000000ff0900720c */ /* 0x000fe20003f05270 */
[----:B--2---:R1:W-:-:S12]  /*0bc0*/  STG.E desc[UR14][R16.64+0xc], R29 ;  /* 0x00000c1d10007986 */ /* 0x0043d8000c10190e */
[----:B------:R-:W-:Y:S05]  /*0bd0*/  @P0 BRA `(.L_x_19) ;  /* 0xfffffffc00b80947 */ /* 0x000fea000383ffff */
[----:B------:R-:W-:Y:S05]  /*0be0*/  BSYNC.RECONVERGENT B2 ;  /* 0x0000000000027941 */ /* 0x000fea0003800200 */
.L_x_18:
[----:B------:R-:W-:-:S07]  /*0bf0*/  IMAD.U32 R9, RZ, RZ, UR5 ;  /* 0x00000005ff097e24 */ /* 0x000fce000f8e00ff */
.L_x_15:
[----:B------:R-:W-:Y:S05]  /*0c00*/  BSYNC.RECONVERGENT B1 ;  /* 0x0000000000017941 */ /* 0x000fea0003800200 */
.L_x_14:
[----:B------:R-:W-:Y:S01]  /*0c10*/  ISETP.GE.AND P0, PT, R9, UR5, PT ;  /* 0x0000000509007c0c */ /* 0x000fe2000bf06270 */
[----:B------:R-:W-:Y:S03]  /*0c20*/  BSSY.RECONVERGENT B1, `(.L_x_20) ;  /* 0x0000043000017945 */ /* 0x000fe60003800200 */
[----:B------:R-:W-:-:S13]  /*0c30*/  ISETP.LT.AND P0, PT, R8, R7, P0 ;  /* 0x000000070800720c */ /* 0x000fda0000701270 */
[----:B------:R-:W-:Y:S05]  /*0c40*/  @!P0 BRA `(.L_x_21) ;  /* 0x0000000400008947 */ /* 0x000fea0003800000 */
[----:B------:R-:W-:Y:S01]  /*0c50*/  IADD3 R9, PT, PT, R7, -R8, RZ ;  /* 0x8000000807097210 */ /* 0x000fe20007ffe0ff */
[----:B------:R-:W-:Y:S01]  /*0c60*/  BSSY.RECONVERGENT B2, `(.L_x_22) ;  /* 0x000001a000027945 */ /* 0x000fe20003800200 */
[----:B------:R-:W-:Y:S01]  /*0c70*/  IMAD.MOV.U32 R19, RZ, RZ, R8 ;  /* 0x000000ffff137224 */ /* 0x000fe200078e0008 */
[----:B01234-:R-:W-:Y:S02]  /*0c80*/  MOV R17, R11 ;  /* 0x0000000b00117202 */ /* 0x01ffe40000000f00 */
[----:B------:R-:W-:-:S13]  /*0c90*/  LOP3.LUT P0, R10, R9, 0x3, RZ, 0xc0, !PT ;  /* 0x00000003090a7812 */ /* 0x000fda000780c0ff */
[----:B------:R-:W-:Y:S05]  /*0ca0*/  @!P0 BRA `(.L_x_23) ;  /* 0x0000000000548947 */ /* 0x000fea0003800000 */
[----:B------:R-:W-:Y:S01]  /*0cb0*/  IMAD.IADD R13, R6, 0x1, R8 ;  /* 0x00000001060d7824 */ /* 0x000fe200078e0208 */
[----:B------:R-:W0:Y:S03]  /*0cc0*/  LDC.64 R14, c[0x0][0x388] ;  /* 0x0000e200ff0e7b82 */ /* 0x000e260000000a00 */
[----:B------:R-:W-:-:S05]  /*0cd0*/  IMAD.WIDE R12, R13, 0x4, R2 ;  /* 0x000000040d0c7825 */ /* 0x000fca00078e0202 */
[----:B------:R-:W2:Y:S01]  /*0ce0*/  LDG.E R21, desc[UR14][R12.64] ;  /* 0x0000000e0c157981 */ /* 0x000ea2000c1e1900 */
[C---:B------:R-:W-:Y:S01]  /*0cf0*/  IADD3 R9, PT, PT, R11.reuse, R0, RZ ;  /* 0x000000000b097210 */ /* 0x040fe20007ffe0ff */
[----:B------:R-:W-:Y:S01]  /*0d00*/  VIADD R19, R8, 0x1 ;  /* 0x0000000108137836 */ /* 0x000fe20000000000 */
[----:B------:R-:W-:Y:S02]  /*0d10*/  ISETP.NE.AND P0, PT, R10, 0x1, PT ;  /* 0x000000010a00780c */ /* 0x000fe40003f05270 */
[----:B------:R-:W-:Y:S01]  /*0d20*/  IADD3 R17, PT, PT, R11, 0x1, RZ ;  /* 0x000000010b117810 */ /* 0x000fe20007ffe0ff */
[----:B0-----:R-:W-:-:S05]  /*0d30*/  IMAD.WIDE R14, R9, 0x4, R14 ;  /* 0x00000004090e7825 */ /* 0x001fca00078e020e */
[----:B--2---:R0:W-:Y:S05]  /*0d40*/  STG.E desc[UR14][R14.64], R21 ;  /* 0x000000150e007986 */ /* 0x0041ea000c10190e */
[----:B------:R-:W-:Y:S05]  /*0d50*/  @!P0 BRA `(.L_x_23) ;  /* 0x0000000000288947 */ /* 0x000fea0003800000 */
[----:B------:R-:W2:Y:S01]  /*0d60*/  LDG.E R9, desc[UR14][R12.64+0x4] ;  /* 0x0000040e0c097981 */ /* 0x000ea2000c1e1900 */
        /* <DEDUP_REMOVED lines=9> */
.L_x_23:
[----:B------:R-:W-:Y:S05]  /*0e00*/  BSYNC.RECONVERGENT B2 ;  /* 0x0000000000027941 */ /* 0x000fea0003800200 */
.L_x_22:
[----:B------:R-:W-:-:S05]  /*0e10*/  IMAD.IADD R8, R8, 0x1, -R7 ;  /* 0x0000000108087824 */ /* 0x000fca00078e0a07 */
[----:B------:R-:W-:-:S13]  /*0e20*/  ISETP.GT.U32.AND P0, PT, R8, -0x4, PT ;  /* 0xfffffffc0800780c */ /* 0x000fda0003f04070 */
[----:B------:R-:W-:Y:S05]  /*0e30*/  @P0 BRA `(.L_x_21) ;  /* 0x0000000000840947 */ /* 0x000fea0003800000 */
[----:B------:R-:W-:Y:S01]  /*0e40*/  IADD3 R11, PT, PT, R6, R19, RZ ;  /* 0x00000013060b7210 */ /* 0x000fe20007ffe0ff */
[----:B-1----:R-:W1:Y:S04]  /*0e50*/  LDC.64 R8, c[0x0][0x388] ;  /* 0x0000e200ff087b82 */ /* 0x002e680000000a00 */
[----:B------:R-:W-:-:S05]  /*0e60*/  IMAD.WIDE R10, R11, 0x4, R2 ;  /* 0x000000040b0a7825 */ /* 0x000fca00078e0202 */
[----:B0-2---:R-:W2:Y:S01]  /*0e70*/  LDG.E R15, desc[UR14][R10.64] ;  /* 0x0000000e0a0f7981 */ /* 0x005ea2000c1e1900 */
[----:B------:R-:W-:-:S04]  /*0e80*/  IMAD.IADD R13, R17, 0x1, R0 ;  /* 0x00000001110d7824 */ /* 0x000fc800078e0200 */
[----:B-1----:R-:W-:-:S05]  /*0e90*/  IMAD.WIDE R12, R13, 0x4, R8 ;  /* 0x000000040d0c7825 */ /* 0x002fca00078e0208 */
[----:B--2---:R0:W-:Y:S04]  /*0ea0*/  STG.E desc[UR14][R12.64], R15 ;  /* 0x0000000f0c007986 */ /* 0x0041e8000c10190e */
[----:B------:R-:W2:Y:S04]  /*0eb0*/  LDG.E R21, desc[UR14][R10.64+0x4] ;  /* 0x0000040e0a157981 */ /* 0x000ea8000c1e1900 */
[----:B--2---:R0:W-:Y:S04]  /*0ec0*/  STG.E desc[UR14][R12.64+0x4], R21 ;  /* 0x000004150c007986 */ /* 0x0041e8000c10190e */
[----:B------:R-:W2:Y:S04]  /*0ed0*/  LDG.E R23, desc[UR14][R10.64+0x8] ;  /* 0x0000080e0a177981 */ /* 0x000ea8000c1e1900 */
[----:B--2---:R0:W-:Y:S04]  /*0ee0*/  STG.E desc[UR14][R12.64+0x8], R23 ;  /* 0x000008170c007986 */ /* 0x0041e8000c10190e */
[----:B------:R-:W2:Y:S01]  /*0ef0*/  LDG.E R25, desc[UR14][R10.64+0xc] ;  /* 0x00000c0e0a197981 */ /* 0x000ea2000c1e1900 */
[----:B------:R-:W-:-:S04]  /*0f00*/  IADD3 R14, PT, PT, R19, 0x4, RZ ;  /* 0x00000004130e7810 */ /* 0x000fc80007ffe0ff */
[----:B------:R-:W-:Y:S01]  /*0f10*/  ISETP.NE.AND P0, PT, R14, R7, PT ;  /* 0x000000070e00720c */ /* 0x000fe20003f05270 */
[----:B--2---:R0:W-:-:S12]  /*0f20*/  STG.E desc[UR14][R12.64+0xc], R25 ;  /* 0x00000c190c007986 */ /* 0x0041d8000c10190e */
[----:B------:R-:W-:Y:S05]  /*0f30*/  @!P0 BRA `(.L_x_21) ;  /* 0x0000000000448947 */ /* 0x000fea0003800000 */
[----:B0-----:R-:W-:-:S07]  /*0f40*/  VIADD R23, R17, 0x4 ;  /* 0x0000000411177836 */ /* 0x001fce0000000000 */
.L_x_24:
[----:B------:R-:W-:-:S05]  /*0f50*/  IADD3 R11, PT, PT, R6, R14, RZ ;  /* 0x0000000e060b7210 */ /* 0x000fca0007ffe0ff */
[----:B------:R-:W-:-:S05]  /*0f60*/  IMAD.WIDE R10, R11, 0x4, R2 ;  /* 0x000000040b0a7825 */ /* 0x000fca00078e0202 */
[----:B0-----:R-:W2:Y:S01]  /*0f70*/  LDG.E R15, desc[UR14][R10.64] ;  /* 0x0000000e0a0f7981 */ /* 0x001ea2000c1e1900 */
[----:B------:R-:W-:-:S04]  /*0f80*/  IMAD.IADD R13, R23, 0x1, R0 ;  /* 0x00000001170d7824 */ /* 0x000fc800078e0200 */
[----:B------:R-:W-:-:S05]  /*0f90*/  IMAD.WIDE R12, R13, 0x4, R8 ;  /* 0x000000040d0c7825 */ /* 0x000fca00078e0208 */
[----:B--2---:R0:W-:Y:S04]  /*0fa0*/  STG.E desc[UR14][R12.64], R15 ;  /* 0x0000000f0c007986 */ /* 0x0041e8000c10190e */
[----:B------:R-:W2:Y:S04]  /*0fb0*/  LDG.E R17, desc[UR14][R10.64+0x4] ;  /* 0x0000040e0a117981 */ /* 0x000ea8000c1e1900 */
[----:B--2---:R0:W-:Y:S04]  /*0fc0*/  STG.E desc[UR14][R12.64+0x4], R17 ;  /* 0x000004110c007986 */ /* 0x0041e8000c10190e */
[----:B------:R-:W2:Y:S04]  /*0fd0*/  LDG.E R19, desc[UR14][R10.64+0x8] ;  /* 0x0000080e0a137981 */ /* 0x000ea8000c1e1900 */
[----:B--2---:R0:W-:Y:S04]  /*0fe0*/  STG.E desc[UR14][R12.64+0x8], R19 ;  /* 0x000008130c007986 */ /* 0x0041e8000c10190e */
[----:B------:R-:W2:Y:S01]  /*0ff0*/  LDG.E R21, desc[UR14][R10.64+0xc] ;  /* 0x00000c0e0a157981 */ /* 0x000ea2000c1e1900 */
[----:B------:R-:W-:Y:S01]  /*1000*/  IADD3 R14, PT, PT, R14, 0x4, RZ ;  /* 0x000000040e0e7810 */ /* 0x000fe20007ffe0ff */
[----:B------:R-:W-:-:S03]  /*1010*/  VIADD R23, R23, 0x4 ;  /* 0x0000000417177836 */ /* 0x000fc60000000000 */
[----:B------:R-:W-:Y:S01]  /*1020*/  ISETP.NE.AND P0, PT, R14, R7, PT ;  /* 0x000000070e00720c */ /* 0x000fe20003f05270 */
[----:B--2---:R0:W-:-:S12]  /*1030*/  STG.E desc[UR14][R12.64+0xc], R21 ;  /* 0x00000c150c007986 */ /* 0x0041d8000c10190e */
[----:B------:R-:W-:Y:S05]  /*1040*/  @P0 BRA `(.L_x_24) ;  /* 0xfffffffc00c00947 */ /* 0x000fea000383ffff */
.L_x_21:
[----:B------:R-:W-:Y:S05]  /*1050*/  BSYNC.RECONVERGENT B1 ;  /* 0x0000000000017941 */ /* 0x000fea0003800200 */
.L_x_20:
[----:B------:R-:W-:Y:S05]  /*1060*/  BRA `(.L_x_25) ;  /* 0x0000000400b07947 */ /* 0x000fea0003800000 */
.L_x_8:
[----:B------:R-:W-:Y:S01]  /*1070*/  UISETP.GE.U32.AND UP0, UPT, UR10, 0xf, UPT ;  /* 0x0000000f0a00788c */ /* 0x000fe2000bf06070 */
[----:B------:R-:W-:-:S08]  /*1080*/  UMOV UR4, URZ ;  /* 0x000000ff00047c82 */ /* 0x000fd00008000000 */
[----:B------:R-:W-:Y:S05]  /*1090*/  BRA.U !UP0, `(.L_x_26) ;  /* 0x0000000108a87547 */ /* 0x000fea000b800000 */
[----:B------:R-:W-:-:S05]  /*10a0*/  UMOV UR4, URZ ;  /* 0x000000ff00047c82 */ /* 0x000fca0008000000 */
.L_x_27:
[----:B------:R-:W1:Y:S01]  /*10b0*/  LDC.64 R2, c[0x0][0x380] ;  /* 0x0000e000ff027b82 */ /* 0x000e620000000a00 */
[----:B----4-:R-:W-:-:S07]  /*10c0*/  IADD3 R9, PT, PT, R0, UR4, RZ ;  /* 0x0000000400097c10 */ /* 0x010fce000fffe0ff */
[----:B------:R-:W2:Y:S01]  /*10d0*/  LDC.64 R6, c[0x0][0x388] ;  /* 0x0000e200ff067b82 */ /* 0x000ea20000000a00 */
[----:B-1----:R-:W-:-:S05]  /*10e0*/  IMAD.WIDE R2, R9, 0x4, R2 ;  /* 0x0000000409027825 */ /* 0x002fca00078e0202 */
[----:B0-----:R-:W3:Y:S01]  /*10f0*/  LDG.E R11, desc[UR14][R2.64] ;  /* 0x0000000e020b7981 */ /* 0x001ee2000c1e1900 */
[----:B--2---:R-:W-:-:S05]  /*1100*/  IMAD.WIDE R6, R9, 0x4, R6 ;  /* 0x0000000409067825 */ /* 0x004fca00078e0206 */
[----:B---3--:R0:W-:Y:S04]  /*1110*/  STG.E desc[UR14][R6.64], R11 ;  /* 0x0000000b06007986 */ /* 0x0081e8000c10190e */
[----:B------:R-:W2:Y:S04]  /*1120*/  LDG.E R9, desc[UR14][R2.64+0x4] ;  /* 0x0000040e02097981 */ /* 0x000ea8000c1e1900 */
[----:B--2---:R1:W-:Y:S04]  /*1130*/  STG.E desc[UR14][R6.64+0x4], R9 ;  /* 0x0000040906007986 */ /* 0x0043e8000c10190e */
[----:B------:R-:W2:Y:S04]  /*1140*/  LDG.E R13, desc[UR14][R2.64+0x8] ;  /* 0x0000080e020d7981 */ /* 0x000ea8000c1e1900 */
[----:B--2---:R2:W-:Y:S04]  /*1150*/  STG.E desc[UR14][R6.64+0x8], R13 ;  /* 0x0000080d06007986 */ /* 0x0045e8000c10190e */
[----:B------:R-:W3:Y:S04]  /*1160*/  LDG.E R15, desc[UR14][R2.64+0xc] ;  /* 0x00000c0e020f7981 */ /* 0x000ee8000c1e1900 */
[----:B---3--:R3:W-:Y:S04]  /*1170*/  STG.E desc[UR14][R6.64+0xc], R15 ;  /* 0x00000c0f06007986 */ /* 0x0087e8000c10190e */
[----:B------:R-:W4:Y:S04]  /*1180*/  LDG.E R17, desc[UR14][R2.64+0x10] ;  /* 0x0000100e02117981 */ /* 0x000f28000c1e1900 */
[----:B----4-:R4:W-:Y:S04]  /*1190*/  STG.E desc[UR14][R6.64+0x10], R17 ;  /* 0x0000101106007986 */ /* 0x0109e8000c10190e */
[----:B------:R-:W5:Y:S04]  /*11a0*/  LDG.E R19, desc[UR14][R2.64+0x14] ;  /* 0x0000140e02137981 */ /* 0x000f68000c1e1900 */
[----:B-----5:R5:W-:Y:S04]  /*11b0*/  STG.E desc[UR14][R6.64+0x14], R19 ;  /* 0x0000141306007986 */ /* 0x020be8000c10190e */
[----:B0-----:R-:W2:Y:S04]  /*11c0*/  LDG.E R11, desc[UR14][R2.64+0x18] ;  /* 0x0000180e020b7981 */ /* 0x001ea8000c1e1900 */
[----:B--2---:R0:W-:Y:S04]  /*11d0*/  STG.E desc[UR14][R6.64+0x18], R11 ;  /* 0x0000180b06007986 */ /* 0x0041e8000c10190e */
[----:B-1----:R-:W2:Y:S04]  /*11e0*/  LDG.E R9, desc[UR14][R2.64+0x1c] ;  /* 0x00001c0e02097981 */ /* 0x002ea8000c1e1900 */
[----:B--2---:R1:W-:Y:S04]  /*11f0*/  STG.E desc[UR14][R6.64+0x1c], R9 ;  /* 0x00001c0906007986 */ /* 0x0043e8000c10190e */
[----:B------:R-:W2:Y:S04]  /*1200*/  LDG.E R13, desc[UR14][R2.64+0x20] ;  /* 0x0000200e020d7981 */ /* 0x000ea8000c1e1900 */
[----:B--2---:R2:W-:Y:S04]  /*1210*/  STG.E desc[UR14][R6.64+0x20], R13 ;  /* 0x0000200d06007986 */ /* 0x0045e8000c10190e */
[----:B---3--:R-:W3:Y:S04]  /*1220*/  LDG.E R15, desc[UR14][R2.64+0x24] ;  /* 0x0000240e020f7981 */ /* 0x008ee8000c1e1900 */
[----:B---3--:R3:W-:Y:S04]  /*1230*/  STG.E desc[UR14][R6.64+0x24], R15 ;  /* 0x0000240f06007986 */ /* 0x0087e8000c10190e */
[----:B----4-:R-:W4:Y:S04]  /*1240*/  LDG.E R17, desc[UR14][R2.64+0x28] ;  /* 0x0000280e02117981 */ /* 0x010f28000c1e1900 */
[----:B----4-:R4:W-:Y:S04]  /*1250*/  STG.E desc[UR14][R6.64+0x28], R17 ;  /* 0x0000281106007986 */ /* 0x0109e8000c10190e */
[----:B-----5:R-:W5:Y:S04]  /*1260*/  LDG.E R19, desc[UR14][R2.64+0x2c] ;  /* 0x00002c0e02137981 */ /* 0x020f68000c1e1900 */
[----:B-----5:R4:W-:Y:S04]  /*1270*/  STG.E desc[UR14][R6.64+0x2c], R19 ;  /* 0x00002c1306007986 */ /* 0x0209e8000c10190e */
[----:B0-----:R-:W5:Y:S04]  /*1280*/  LDG.E R11, desc[UR14][R2.64+0x30] ;  /* 0x0000300e020b7981 */ /* 0x001f68000c1e1900 */
[----:B-----5:R4:W-:Y:S04]  /*1290*/  STG.E desc[UR14][R6.64+0x30], R11 ;  /* 0x0000300b06007986 */ /* 0x0209e8000c10190e */
[----:B-1----:R-:W5:Y:S04]  /*12a0*/  LDG.E R9, desc[UR14][R2.64+0x34] ;  /* 0x0000340e02097981 */ /* 0x002f68000c1e1900 */
[----:B-----5:R4:W-:Y:S04]  /*12b0*/  STG.E desc[UR14][R6.64+0x34], R9 ;  /* 0x0000340906007986 */ /* 0x0209e8000c10190e */
[----:B--2---:R-:W2:Y:S04]  /*12c0*/  LDG.E R13, desc[UR14][R2.64+0x38] ;  /* 0x0000380e020d7981 */ /* 0x004ea8000c1e1900 */
[----:B--2---:R4:W-:Y:S04]  /*12d0*/  STG.E desc[UR14][R6.64+0x38], R13 ;  /* 0x0000380d06007986 */ /* 0x0049e8000c10190e */
[----:B---3--:R-:W2:Y:S01]  /*12e0*/  LDG.E R15, desc[UR14][R2.64+0x3c] ;  /* 0x00003c0e020f7981 */ /* 0x008ea2000c1e1900 */
[----:B------:R-:W-:-:S04]  /*12f0*/  UIADD3 UR4, UPT, UPT, UR4, 0x10, URZ ;  /* 0x0000001004047890 */ /* 0x000fc8000fffe0ff */
[----:B------:R-:W-:Y:S01]  /*1300*/  UISETP.NE.AND UP0, UPT, UR4, UR6, UPT ;  /* 0x000000060400728c */ /* 0x000fe2000bf05270 */
[----:B--2---:R4:W-:Y:S08]  /*1310*/  STG.E desc[UR14][R6.64+0x3c], R15 ;  /* 0x00003c0f06007986 */ /* 0x0049f0000c10190e */
[----:B------:R-:W-:Y:S05]  /*1320*/  BRA.U UP0, `(.L_x_27) ;  /* 0xfffffffd00607547 */ /* 0x000fea000b83ffff */
[----:B------:R-:W-:-:S05]  /*1330*/  UMOV UR4, UR6 ;  /* 0x0000000600047c82 */ /* 0x000fca0008000000 */
.L_x_26:
[----:B------:R-:W-:-:S09]  /*1340*/  UISETP.NE.AND UP0, UPT, UR11, URZ, UPT ;  /* 0x000000ff0b00728c */ /* 0x000fd2000bf05270 */
[----:B------:R-:W-:Y:S05]  /*1350*/  BRA.U !UP0, `(.L_x_25) ;  /* 0x0000000108f47547 */ /* 0x000fea000b800000 */
[----:B------:R-:W-:Y:S02]  /*1360*/  UIADD3 UR13, UPT, UPT, UR11, -0x1, URZ ;  /* 0xffffffff0b0d7890 */ /* 0x000fe4000fffe0ff */
[----:B------:R-:W-:Y:S02]  /*1370*/  UISETP.NE.AND UP1, UPT, UR9, URZ, UPT ;  /* 0x000000ff0900728c */ /* 0x000fe4000bf25270 */
[----:B------:R-:W-:-:S09]  /*1380*/  UISETP.GE.U32.AND UP0, UPT, UR13, 0x7, UPT ;  /* 0x000000070d00788c */ /* 0x000fd2000bf06070 */
[----:B------:R-:W-:Y:S05]  /*1390*/  BRA.U !UP0, `(.L_x_28) ;  /* 0x0000000108587547 */ /* 0x000fea000b800000 */
[----:B------:R-:W1:Y:S01]  /*13a0*/  LDC.64 R2, c[0x0][0x380] ;  /* 0x0000e000ff027b82 */ /* 0x000e620000000a00 */
[----:B----4-:R-:W-:-:S07]  /*13b0*/  VIADD R9, R0, UR4 ;  /* 0x0000000400097c36 */ /* 0x010fce0008000000 */
        /* <DEDUP_REMOVED lines=11> */
[----:B------:R-:W3:Y:S04]  /*1470*/  LDG.E R17, desc[UR14][R2.64+0x10] ;  /* 0x0000100e02117981 */ /* 0x000ee8000c1e1900 */
[----:B---3--:R2:W-:Y:S04]  /*1480*/  STG.E desc[UR14][R6.64+0x10], R17 ;  /* 0x0000101106007986 */ /* 0x0085e8000c10190e */
[----:B------:R-:W3:Y:S04]  /*1490*/  LDG.E R19, desc[UR14][R2.64+0x14] ;  /* 0x0000140e02137981 */ /* 0x000ee8000c1e1900 */
[----:B---3--:R2:W-:Y:S04]  /*14a0*/  STG.E desc[UR14][R6.64+0x14], R19 ;  /* 0x0000141306007986 */ /* 0x0085e8000c10190e */
[----:B0-----:R-:W3:Y:S04]  /*14b0*/  LDG.E R11, desc[UR14][R2.64+0x18] ;  /* 0x0000180e020b7981 */ /* 0x001ee8000c1e1900 */
[----:B---3--:R2:W-:Y:S04]  /*14c0*/  STG.E desc[UR14][R6.64+0x18], R11 ;  /* 0x0000180b06007986 */ /* 0x0085e8000c10190e */
[----:B-1----:R-:W3:Y:S01]  /*14d0*/  LDG.E R9, desc[UR14][R2.64+0x1c] ;  /* 0x00001c0e02097981 */ /* 0x002ee2000c1e1900 */
[----:B------:R-:W-:-:S03]  /*14e0*/  UIADD3 UR4, UPT, UPT, UR4, 0x8, URZ ;  /* 0x0000000804047890 */ /* 0x000fc6000fffe0ff */
[----:B---3--:R2:W-:Y:S09]  /*14f0*/  STG.E desc[UR14][R6.64+0x1c], R9 ;  /* 0x00001c0906007986 */ /* 0x0085f2000c10190e */
.L_x_28:
[----:B------:R-:W-:Y:S05]  /*1500*/  BRA.U !UP1, `(.L_x_25) ;  /* 0x0000000109887547 */ /* 0x000fea000b800000 */
[----:B------:R-:W-:Y:S02]  /*1510*/  UIADD3 UR13, UPT, UPT, UR9, -0x1, URZ ;  /* 0xffffffff090d7890 */ /* 0x000fe4000fffe0ff */
[----:B------:R-:W-:Y:S02]  /*1520*/  UISETP.NE.AND UP1, UPT, UR12, URZ, UPT ;  /* 0x000000ff0c00728c */ /* 0x000fe4000bf25270 */
[----:B------:R-:W-:-:S09]  /*1530*/  UISETP.GE.U32.AND UP0, UPT, UR13, 0x3, UPT ;  /* 0x000000030d00788c */ /* 0x000fd2000bf06070 */
[----:B------:R-:W-:Y:S05]  /*1540*/  BRA.U !UP0, `(.L_x_29) ;  /* 0x0000000108387547 */ /* 0x000fea000b800000 */
[----:B------:R-:W1:Y:S01]  /*1550*/  LDC.64 R2, c[0x0][0x380] ;  /* 0x0000e000ff027b82 */ /* 0x000e620000000a00 */
[----:B--2-4-:R-:W-:-:S07]  /*1560*/  IADD3 R11, PT, PT, R0, UR4, RZ ;  /* 0x00000004000b7c10 */ /* 0x014fce000fffe0ff */
        /* <DEDUP_REMOVED lines=9> */
[----:B------:R-:W2:Y:S01]  /*1600*/  LDG.E R15, desc[UR14][R2.64+0xc] ;  /* 0x00000c0e020f7981 */ /* 0x000ea2000c1e1900 */
[----:B------:R-:W-:-:S03]  /*1610*/  UIADD3 UR4, UPT, UPT, UR4, 0x4, URZ ;  /* 0x0000000404047890 */ /* 0x000fc6000fffe0ff */
[----:B--2---:R1:W-:Y:S09]  /*1620*/  STG.E desc[UR14][R6.64+0xc], R15 ;  /* 0x00000c0f06007986 */ /* 0x0043f2000c10190e */
.L_x_29:
[----:B------:R-:W-:Y:S05]  /*1630*/  BRA.U !UP1, `(.L_x_25) ;  /* 0x00000001093c7547 */ /* 0x000fea000b800000 */
[----:B------:R-:W3:Y:S01]  /*1640*/  LDC.64 R2, c[0x0][0x380] ;  /* 0x0000e000ff027b82 */ /* 0x000ee20000000a00 */
[----:B-12-4-:R-:W-:-:S07]  /*1650*/  VIADD R9, R0, UR4 ;  /* 0x0000000400097c36 */ /* 0x016fce0008000000 */
[----:B------:R-:W1:Y:S01]  /*1660*/  LDC.64 R6, c[0x0][0x388] ;  /* 0x0000e200ff067b82 */ /* 0x000e620000000a00 */
[----:B---3--:R-:W-:-:S05]  /*1670*/  IMAD.WIDE R2, R9, 0x4, R2 ;  /* 0x0000000409027825 */ /* 0x008fca00078e0202 */
[----:B0-----:R-:W2:Y:S01]  /*1680*/  LDG.E R11, desc[UR14][R2.64] ;  /* 0x0000000e020b7981 */ /* 0x001ea2000c1e1900 */
[----:B------:R-:W-:Y:S01]  /*1690*/  UISETP.NE.AND UP0, UPT, UR12, 0x1, UPT ;  /* 0x000000010c00788c */ /* 0x000fe2000bf05270 */
[----:B-1----:R-:W-:-:S05]  /*16a0*/  IMAD.WIDE R6, R9, 0x4, R6 ;  /* 0x0000000409067825 */ /* 0x002fca00078e0206 */
[----:B--2---:R3:W-:Y:S03]  /*16b0*/  STG.E desc[UR14][R6.64], R11 ;  /* 0x0000000b06007986 */ /* 0x0047e6000c10190e */
[----:B------:R-:W-:Y:S05]  /*16c0*/  BRA.U !UP0, `(.L_x_25) ;  /* 0x0000000108187547 */ /* 0x000fea000b800000 */
[----:B------:R-:W2:Y:S01]  /*16d0*/  LDG.E R9, desc[UR14][R2.64+0x4] ;  /* 0x0000040e02097981 */ /* 0x000ea2000c1e1900 */
[----:B------:R-:W-:-:S03]  /*16e0*/  UISETP.NE.AND UP0, UPT, UR12, 0x2, UPT ;  /* 0x000000020c00788c */ /* 0x000fc6000bf05270 */
[----:B--2---:R0:W-:Y:S06]  /*16f0*/  STG.E desc[UR14][R6.64+0x4], R9 ;  /* 0x0000040906007986 */ /* 0x0041ec000c10190e */
[----:B------:R-:W-:Y:S05]  /*1700*/  BRA.U !UP0, `(.L_x_25) ;  /* 0x0000000108087547 */ /* 0x000fea000b800000 */
[----:B------:R-:W2:Y:S04]  /*1710*/  LDG.E R3, desc[UR14][R2.64+0x8] ;  /* 0x0000080e02037981 */ /* 0x000ea8000c1e1900 */
[----:B--2---:R1:W-:Y:S02]  /*1720*/  STG.E desc[UR14][R6.64+0x8], R3 ;  /* 0x0000080306007986 */ /* 0x0043e4000c10190e */
.L_x_25:
[----:B0-----:R-:W-:Y:S05]  /*1730*/  BSYNC.RECONVERGENT B0 ;  /* 0x0000000000007941 */ /* 0x001fea0003800200 */
.L_x_7:
[----:B------:R-:W0:Y:S01]  /*1740*/  LDCU.64 UR16, c[0x0][0x390] ;  /* 0x00007200ff1077ac */ /* 0x000e220008000a00 */
[----:B------:R-:W-:-:S05]  /*1750*/  IADD3 R4, PT, PT, R5, R4, RZ ;  /* 0x0000000405047210 */ /* 0x000fca0007ffe0ff */
[----:B0-----:R-:W-:-:S05]  /*1760*/  IMAD R0, R4, UR17, RZ ;  /* 0x0000001104007c24 */ /* 0x001fca000f8e02ff */
[----:B------:R-:W-:-:S13]  /*1770*/  ISETP.GE.AND P0, PT, R0, UR16, PT ;  /* 0x0000001000007c0c */ /* 0x000fda000bf06270 */
[----:B------:R-:W-:Y:S05]  /*1780*/  @!P0 BRA `(.L_x_30) ;  /* 0xffffffec00588947 */ /* 0x000fea000383ffff */
[----:B------:R-:W-:Y:S05]  /*1790*/  EXIT ;  /* 0x000000000000794d */ /* 0x000fea0003800000 */
.L_x_31:
[----:B------:R-:W-:-:S00]  /*17a0*/  BRA `(.L_x_31) ;  /* 0xfffffffc00fc7947 */ /* 0x000fc0000383ffff */
[----:B------:R-:W-:-:S00]  /*17b0*/  NOP ;  /* 0x0000000000007918 */ /* 0x000fc00000000000 */
        /* <DEDUP_REMOVED lines=12> */
.L_x_32:


//--------------------- .nv.shared.reserved.0     --------------------------
	.section	.nv.shared.reserved.0,"aw",@nobits
	.weak		__nv_reservedSMEM_offset_0_alias
	.size		__nv_reservedSMEM_offset_0_alias, 0, 64
	.other		__nv_reservedSMEM_offset_0_alias,@"STO_CUDA_RESERVED_SHARED STV_DEFAULT"
__nv_reservedSMEM_offset_0_alias:
	.zero		0
	.zero		64


//--------------------- .nv.constant0._Z11mergeKernelPiS_ii --------------------------
	.section	.nv.constant0._Z11mergeKernelPiS_ii,"a",@progbits
	.sectionflags	@""
	.align	4
.nv.constant0._Z11mergeKernelPiS_ii:
	.zero		920


//--------------------- SYMBOLS --------------------------

	.type		.nv.reservedSmem.offset0,@object
	.size		.nv.reservedSmem.offset0,0x4
